//
// Generated by NVIDIA NVVM Compiler
//
// Compiler Build ID: CL-36424714
// Cuda compilation tools, release 13.0, V13.0.88
// Based on NVVM 20.0.0
//

.version 9.0
.target sm_100
.address_size 64

	// .globl	_Z18reverseArrayKernelPKiPii
// _ZZ18reverseArrayKernelPKiPiiE5sdata has been demoted

.visible .entry _Z18reverseArrayKernelPKiPii(
	.param .u64 .ptr .align 1 _Z18reverseArrayKernelPKiPii_param_0,
	.param .u64 .ptr .align 1 _Z18reverseArrayKernelPKiPii_param_1,
	.param .u32 _Z18reverseArrayKernelPKiPii_param_2
)
{
	.reg .pred 	%p<3>;
	.reg .b32 	%r<13>;
	.reg .b64 	%rd<9>;
	// demoted variable
	.shared .align 4 .b8 _ZZ18reverseArrayKernelPKiPiiE5sdata[1024];
	ld.param.u64 	%rd1, [_Z18reverseArrayKernelPKiPii_param_0];
	ld.param.u64 	%rd2, [_Z18reverseArrayKernelPKiPii_param_1];
	ld.param.u32 	%r2, [_Z18reverseArrayKernelPKiPii_param_2];
	mov.u32 	%r1, %tid.x;
	setp.ge.s32 	%p1, %r1, %r2;
	@%p1 bra 	$L__BB0_2;
	cvta.to.global.u64 	%rd3, %rd1;
	mul.wide.u32 	%rd4, %r1, 4;
	add.s64 	%rd5, %rd3, %rd4;
	ld.global.u32 	%r3, [%rd5];
	shl.b32 	%r4, %r1, 2;
	mov.u32 	%r5, _ZZ18reverseArrayKernelPKiPiiE5sdata;
	add.s32 	%r6, %r5, %r4;
	st.shared.u32 	[%r6], %r3;
$L__BB0_2:
	setp.ge.s32 	%p2, %r1, %r2;
	bar.sync 	0;
	@%p2 bra 	$L__BB0_4;
	not.b32 	%r7, %r1;
	add.s32 	%r8, %r2, %r7;
	shl.b32 	%r9, %r8, 2;
	mov.u32 	%r10, _ZZ18reverseArrayKernelPKiPiiE5sdata;
	add.s32 	%r11, %r10, %r9;
	ld.shared.u32 	%r12, [%r11];
	cvta.to.global.u64 	%rd6, %rd2;
	mul.wide.u32 	%rd7, %r1, 4;
	add.s64 	%rd8, %rd6, %rd7;
	st.global.u32 	[%rd8], %r12;
$L__BB0_4:
	ret;

}


// ===== COMPILED SASS (sm_100) =====

	.target	sm_100

	.elftype	@"ET_EXEC"


//--------------------- .note.nv.tkinfo           --------------------------
	.section	.note.nv.tkinfo,"",@"SHT_NOTE"
	.sectionflags	@"SHF_NOTE_NV_TKINFO"
	.tkinfo
        /*0018*/ 	.word	0x00000002
        /*0030*/ 	.string	""
        /*0030*/ 	.string	"ptxas"
        /*0030*/ 	.string	"Cuda compilation tools, release 13.0, V13.0.88"
        /*0030*/ 	.string	"Build cuda_13.0.r13.0/compiler.36424714_0"
        /*0030*/ 	.string	"-arch sm_100 -m 64 "



//--------------------- .note.nv.cuinfo           --------------------------
	.section	.note.nv.cuinfo,"",@"SHT_NOTE"
	.sectionflags	@"SHF_NOTE_NV_CUINFO"
        /*0018*/ 	.short	0x0002
        /*001a*/ 	.short	0x0064
        /*001c*/ 	.short	0x0082
	.zero		2


//--------------------- .nv.info                  --------------------------
	.section	.nv.info,"",@"SHT_CUDA_INFO"
	.align	4


	//----- nvinfo : EIATTR_REGCOUNT
	.align		4
        /*0000*/ 	.byte	0x04, 0x2f
        /*0002*/ 	.short	(.L_1 - .L_0)
	.align		4
.L_0:
        /*0004*/ 	.word	index@(_Z18reverseArrayKernelPKiPii)
        /*0008*/ 	.word	0x0000000a


	//----- nvinfo : EIATTR_FRAME_SIZE
	.align		4
.L_1:
        /*000c*/ 	.byte	0x04, 0x11
        /*000e*/ 	.short	(.L_3 - .L_2)
	.align		4
.L_2:
        /*0010*/ 	.word	index@(_Z18reverseArrayKernelPKiPii)
        /*0014*/ 	.word	0x00000000


	//----- nvinfo : EIATTR_MIN_STACK_SIZE
	.align		4
.L_3:
        /*0018*/ 	.byte	0x04, 0x12
        /*001a*/ 	.short	(.L_5 - .L_4)
	.align		4
.L_4:
        /*001c*/ 	.word	index@(_Z18reverseArrayKernelPKiPii)
        /*0020*/ 	.word	0x00000000
.L_5:


//--------------------- .nv.compat                --------------------------
	.section	.nv.compat,"",@"SHT_CUDA_COMPAT_INFO"
	.align	4
        /*0000*/ 	.byte	0x02, 0x09, 0x00, 0x00, 0x02, 0x02, 0x01, 0x00, 0x02, 0x05, 0x05, 0x00, 0x03, 0x07, 0x01, 0x01
        /*0010*/ 	.byte	0x02, 0x03, 0x00, 0x00, 0x02, 0x06, 0x01, 0x00, 0x04, 0x0b, 0x08, 0x00, 0x09, 0x00, 0x00, 0x00
        /*0020*/ 	.byte	0x00, 0x00, 0x00, 0x00


//--------------------- .nv.info._Z18reverseArrayKernelPKiPii --------------------------
	.section	.nv.info._Z18reverseArrayKernelPKiPii,"",@"SHT_CUDA_INFO"
	.sectionflags	@""
	.align	4


	//----- nvinfo : EIATTR_CUDA_API_VERSION
	.align		4
        /*0000*/ 	.byte	0x04, 0x37
        /*0002*/ 	.short	(.L_7 - .L_6)
.L_6:
        /*0004*/ 	.word	0x00000082


	//----- nvinfo : EIATTR_KPARAM_INFO
	.align		4
.L_7:
        /*0008*/ 	.byte	0x04, 0x17
        /*000a*/ 	.short	(.L_9 - .L_8)
.L_8:
        /*000c*/ 	.word	0x00000000
        /*0010*/ 	.short	0x0002
        /*0012*/ 	.short	0x0010
        /*0014*/ 	.byte	0x00, 0xf0, 0x11, 0x00


	//----- nvinfo : EIATTR_KPARAM_INFO
	.align		4
.L_9:
        /*0018*/ 	.byte	0x04, 0x17
        /*001a*/ 	.short	(.L_11 - .L_10)
.L_10:
        /*001c*/ 	.word	0x00000000
        /*0020*/ 	.short	0x0001
        /*0022*/ 	.short	0x0008
        /*0024*/ 	.byte	0x00, 0xf5, 0x21, 0x00


	//----- nvinfo : EIATTR_KPARAM_INFO
	.align		4
.L_11:
        /*0028*/ 	.byte	0x04, 0x17
        /*002a*/ 	.short	(.L_13 - .L_12)
.L_12:
        /*002c*/ 	.word	0x00000000
        /*0030*/ 	.short	0x0000
        /*0032*/ 	.short	0x0000
        /*0034*/ 	.byte	0x00, 0xf5, 0x21, 0x00


	//----- nvinfo : EIATTR_SPARSE_MMA_MASK
	.align		4
.L_13:
        /*0038*/ 	.byte	0x03, 0x50
        /*003a*/ 	.short	0x0000


	//----- nvinfo : EIATTR_MAXREG_COUNT
	.align		4
        /*003c*/ 	.byte	0x03, 0x1b
        /*003e*/ 	.short	0x00ff


	//----- nvinfo : EIATTR_NUM_BARRIERS
	.align		4
        /*0040*/ 	.byte	0x02, 0x4c
        /*0042*/ 	.byte	0x01
	.zero		1


	//----- nvinfo : EIATTR_MERCURY_ISA_VERSION
	.align		4
        /*0044*/ 	.byte	0x03, 0x5f
        /*0046*/ 	.short	0x0101


	//----- nvinfo : EIATTR_VRC_CTA_INIT_COUNT
	.align		4
        /*0048*/ 	.byte	0x02, 0x4a
	.zero		1
	.zero		1


	//----- nvinfo : EIATTR_EXIT_INSTR_OFFSETS
	.align		4
        /*004c*/ 	.byte	0x04, 0x1c
        /*004e*/ 	.short	(.L_15 - .L_14)


	//   ....[0]....
.L_14:
        /*0050*/ 	.word	0x00000110


	//   ....[1]....
        /*0054*/ 	.word	0x000001c0


	//----- nvinfo : EIATTR_CRS_STACK_SIZE
	.align		4
.L_15:
        /*0058*/ 	.byte	0x04, 0x1e
        /*005a*/ 	.short	(.L_17 - .L_16)
.L_16:
        /*005c*/ 	.word	0x00000000


	//----- nvinfo : EIATTR_CBANK_PARAM_SIZE
	.align		4
.L_17:
        /*0060*/ 	.byte	0x03, 0x19
        /*0062*/ 	.short	0x0014


	//----- nvinfo : EIATTR_PARAM_CBANK
	.align		4
        /*0064*/ 	.byte	0x04, 0x0a
        /*0066*/ 	.short	(.L_19 - .L_18)
	.align		4
.L_18:
        /*0068*/ 	.word	index@(.nv.constant0._Z18reverseArrayKernelPKiPii)
        /*006c*/ 	.short	0x0380
        /*006e*/ 	.short	0x0014


	//----- nvinfo : EIATTR_SW_WAR
	.align		4
.L_19:
        /*0070*/ 	.byte	0x04, 0x36
        /*0072*/ 	.short	(.L_21 - .L_20)
.L_20:
        /*0074*/ 	.word	0x00000008
.L_21:


//--------------------- .nv.callgraph             --------------------------
	.section	.nv.callgraph,"",@"SHT_CUDA_CALLGRAPH"
	.align	4
	.sectionentsize	8
	.align		4
        /*0000*/ 	.word	0x00000000
	.align		4
        /*0004*/ 	.word	0xffffffff
	.align		4
        /*0008*/ 	.word	0x00000000
	.align		4
        /*000c*/ 	.word	0xfffffffe
	.align		4
        /*0010*/ 	.word	0x00000000
	.align		4
        /*0014*/ 	.word	0xfffffffd
	.align		4
        /*0018*/ 	.word	0x00000000
	.align		4
        /*001c*/ 	.word	0xfffffffc


//--------------------- .text._Z18reverseArrayKernelPKiPii --------------------------
	.section	.text._Z18reverseArrayKernelPKiPii,"ax",@progbits
	.align	128
        .global         _Z18reverseArrayKernelPKiPii
        .type           _Z18reverseArrayKernelPKiPii,@function
        .size           _Z18reverseArrayKernelPKiPii,(.L_x_3 - _Z18reverseArrayKernelPKiPii)
        .other          _Z18reverseArrayKernelPKiPii,@"STO_CUDA_ENTRY STV_DEFAULT"
_Z18reverseArrayKernelPKiPii:
.text._Z18reverseArrayKernelPKiPii:
[----:B------:R-:W-:Y:S01]  /*0000*/  LDC R1, c[0x0][0x37c] ;  /* 0x0000df00ff017b82 */ /* 0x000fe20000000800 */
[----:B------:R-:W0:Y:S01]  /*0010*/  S2R R7, SR_TID.X ;  /* 0x0000000000077919 */ /* 0x000e220000002100 */
[----:B------:R-:W0:Y:S01]  /*0020*/  LDCU UR8, c[0x0][0x390] ;  /* 0x00007200ff0877ac */ /* 0x000e220008000800 */
[----:B------:R-:W-:Y:S01]  /*0030*/  BSSY.RECONVERGENT B0, `(.L_x_0) ;  /* 0x000000c000007945 */ /* 0x000fe20003800200 */
[----:B------:R-:W1:Y:S01]  /*0040*/  LDCU.64 UR6, c[0x0][0x358] ;  /* 0x00006b00ff0677ac */ /* 0x000e620008000a00 */
[----:B0-----:R-:W-:-:S13]  /*0050*/  ISETP.GE.AND P0, PT, R7, UR8, PT ;  /* 0x0000000807007c0c */ /* 0x001fda000bf06270 */
[----:B-1----:R-:W-:Y:S05]  /*0060*/  @P0 BRA `(.L_x_1) ;  /* 0x0000000000200947 */ /* 0x002fea0003800000 */
[----:B------:R-:W0:Y:S02]  /*0070*/  LDC.64 R2, c[0x0][0x380] ;  /* 0x0000e000ff027b82 */ /* 0x000e240000000a00 */
[----:B0-----:R-:W-:-:S06]  /*0080*/  IMAD.WIDE.U32 R2, R7, 0x4, R2 ;  /* 0x0000000407027825 */ /* 0x001fcc00078e0002 */
[----:B------:R-:W2:Y:S01]  /*0090*/  LDG.E R2, desc[UR6][R2.64] ;  /* 0x0000000602027981 */ /* 0x000ea2000c1e1900 */
[----:B------:R-:W0:Y:S01]  /*00a0*/  S2UR UR5, SR_CgaCtaId ;  /* 0x00000000000579c3 */ /* 0x000e220000008800 */
[----:B------:R-:W-:Y:S02]  /*00b0*/  UMOV UR4, 0x400 ;  /* 0x0000040000047882 */ /* 0x000fe40000000000 */
[----:B0-----:R-:W-:-:S06]  /*00c0*/  ULEA UR4, UR5, UR4, 0x18 ;  /* 0x0000000405047291 */ /* 0x001fcc000f8ec0ff */
[----:B------:R-:W-:-:S05]  /*00d0*/  LEA R5, R7, UR4, 0x2 ;  /* 0x0000000407057c11 */ /* 0x000fca000f8e10ff */
[----:B--2---:R0:W-:Y:S02]  /*00e0*/  STS [R5], R2 ;  /* 0x0000000205007388 */ /* 0x0041e40000000800 */
.L_x_1:
[----:B------:R-:W-:Y:S05]  /*00f0*/  BSYNC.RECONVERGENT B0 ;  /* 0x0000000000007941 */ /* 0x000fea0003800200 */
.L_x_0:
[----:B------:R-:W-:Y:S06]  /*0100*/  BAR.SYNC.DEFER_BLOCKING 0x0 ;  /* 0x0000000000007b1d */ /* 0x000fec0000010000 */
[----:B------:R-:W-:Y:S05]  /*0110*/  @P0 EXIT ;  /* 0x000000000000094d */ /* 0x000fea0003800000 */
[----:B------:R-:W1:Y:S01]  /*0120*/  S2UR UR5, SR_CgaCtaId ;  /* 0x00000000000579c3 */ /* 0x000e620000008800 */
[----:B------:R-:W-:Y:S01]  /*0130*/  LOP3.LUT R0, RZ, R7, RZ, 0x33, !PT ;  /* 0x00000007ff007212 */ /* 0x000fe200078e33ff */
[----:B------:R-:W-:-:S04]  /*0140*/  UMOV UR4, 0x400 ;  /* 0x0000040000047882 */ /* 0x000fc80000000000 */
[----:B------:R-:W-:Y:S02]  /*0150*/  VIADD R0, R0, UR8 ;  /* 0x0000000800007c36 */ /* 0x000fe40008000000 */
[----:B0-----:R-:W0:Y:S01]  /*0160*/  LDC.64 R2, c[0x0][0x388] ;  /* 0x0000e200ff027b82 */ /* 0x001e220000000a00 */
[----:B-1----:R-:W-:-:S06]  /*0170*/  ULEA UR4, UR5, UR4, 0x18 ;  /* 0x0000000405047291 */ /* 0x002fcc000f8ec0ff */
[----:B------:R-:W-:Y:S01]  /*0180*/  LEA R0, R0, UR4, 0x2 ;  /* 0x0000000400007c11 */ /* 0x000fe2000f8e10ff */
[----:B0-----:R-:W-:-:S04]  /*0190*/  IMAD.WIDE.U32 R2, R7, 0x4, R2 ;  /* 0x0000000407027825 */ /* 0x001fc800078e0002 */
[----:B------:R-:W0:Y:S04]  /*01a0*/  LDS R5, [R0] ;  /* 0x0000000000057984 */ /* 0x000e280000000800 */
[----:B0-----:R-:W-:Y:S01]  /*01b0*/  STG.E desc[UR6][R2.64], R5 ;  /* 0x0000000502007986 */ /* 0x001fe2000c101906 */
[----:B------:R-:W-:Y:S05]  /*01c0*/  EXIT ;  /* 0x000000000000794d */ /* 0x000fea0003800000 */
.L_x_2:
[----:B------:R-:W-:-:S00]  /*01d0*/  BRA `(.L_x_2) ;  /* 0xfffffffc00fc7947 */ /* 0x000fc0000383ffff */
[----:B------:R-:W-:-:S00]  /*01e0*/  NOP ;  /* 0x0000000000007918 */ /* 0x000fc00000000000 */
        /* <DEDUP_REMOVED lines=9> */
.L_x_3:


//--------------------- .nv.shared._Z18reverseArrayKernelPKiPii --------------------------
	.section	.nv.shared._Z18reverseArrayKernelPKiPii,"aw",@nobits
	.sectionflags	@""
	.align	4
.nv.shared._Z18reverseArrayKernelPKiPii:
	.zero		2048


//--------------------- .nv.shared.reserved.0     --------------------------
	.section	.nv.shared.reserved.0,"aw",@nobits
	.weak		__nv_reservedSMEM_offset_0_alias
	.size		__nv_reservedSMEM_offset_0_alias, 0, 64
	.other		__nv_reservedSMEM_offset_0_alias,@"STO_CUDA_RESERVED_SHARED STV_DEFAULT"
__nv_reservedSMEM_offset_0_alias:
	.zero		0
	.zero		64


//--------------------- .nv.constant0._Z18reverseArrayKernelPKiPii --------------------------
	.section	.nv.constant0._Z18reverseArrayKernelPKiPii,"a",@progbits
	.sectionflags	@""
	.align	4
.nv.constant0._Z18reverseArrayKernelPKiPii:
	.zero		916


//--------------------- SYMBOLS --------------------------

	.type		.nv.reservedSmem.offset0,@object
	.size		.nv.reservedSmem.offset0,0x4
	.type		.nv.reservedSmem.cap,@object
	.size		.nv.reservedSmem.cap,0x4
